	.headerflags	@"EF_CUDA_TEXMODE_UNIFIED EF_CUDA_64BIT_ADDRESS EF_CUDA_ACCELERATORS EF_CUDA_SM90 EF_CUDA_VIRTUAL_SM(EF_CUDA_SM90)"
	.elftype	@"ET_EXEC"


//--------------------- .nv.info                  --------------------------
	.section	.nv.info,"",@"SHT_CUDA_INFO"
	.align	4


	//----- nvinfo : EIATTR_REGCOUNT
	.align		4
        /*0000*/ 	.byte	0x04, 0x2f
        /*0002*/ 	.short	(.L_1 - .L_0)
	.align		4
.L_0:
        /*0004*/ 	.word	index@(triton_poi_fused_add_mul_0)
        /*0008*/ 	.word	0x0000000c


	//----- nvinfo : EIATTR_MIN_STACK_SIZE
	.align		4
.L_1:
        /*000c*/ 	.byte	0x04, 0x12
        /*000e*/ 	.short	(.L_3 - .L_2)
	.align		4
.L_2:
        /*0010*/ 	.word	index@(triton_poi_fused_add_mul_0)
        /*0014*/ 	.word	0x00000000


	//----- nvinfo : EIATTR_FRAME_SIZE
	.align		4
.L_3:
        /*0018*/ 	.byte	0x04, 0x11
        /*001a*/ 	.short	(.L_5 - .L_4)
	.align		4
.L_4:
        /*001c*/ 	.word	index@(triton_poi_fused_add_mul_0)
        /*0020*/ 	.word	0x00000000


	//----- nvinfo : EIATTR_MIN_STACK_SIZE
	.align		4
.L_5:
        /*0024*/ 	.byte	0x04, 0x12
        /*0026*/ 	.short	(.L_7 - .L_6)
	.align		4
.L_6:
        /*0028*/ 	.word	index@(triton_poi_fused_add_mul_0)
        /*002c*/ 	.word	0x00000000
.L_7:


//--------------------- .nv.info.triton_poi_fused_add_mul_0 --------------------------
	.section	.nv.info.triton_poi_fused_add_mul_0,"",@"SHT_CUDA_INFO"
	.sectionflags	@""
	.align	4


	//----- nvinfo : EIATTR_CUDA_API_VERSION
	.align		4
        /*0000*/ 	.byte	0x04, 0x37
        /*0002*/ 	.short	(.L_9 - .L_8)
.L_8:
        /*0004*/ 	.word	0x0000007c


	//----- nvinfo : EIATTR_KPARAM_INFO
	.align		4
.L_9:
        /*0008*/ 	.byte	0x04, 0x17
        /*000a*/ 	.short	(.L_11 - .L_10)
.L_10:
        /*000c*/ 	.word	0x00000000
        /*0010*/ 	.short	0x0002
        /*0012*/ 	.short	0x0010
        /*0014*/ 	.byte	0x00, 0xf0, 0x11, 0x00


	//----- nvinfo : EIATTR_KPARAM_INFO
	.align		4
.L_11:
        /*0018*/ 	.byte	0x04, 0x17
        /*001a*/ 	.short	(.L_13 - .L_12)
.L_12:
        /*001c*/ 	.word	0x00000000
        /*0020*/ 	.short	0x0001
        /*0022*/ 	.short	0x0008
        /*0024*/ 	.byte	0x00, 0xf4, 0x21, 0x00


	//----- nvinfo : EIATTR_KPARAM_INFO
	.align		4
.L_13:
        /*0028*/ 	.byte	0x04, 0x17
        /*002a*/ 	.short	(.L_15 - .L_14)
.L_14:
        /*002c*/ 	.word	0x00000000
        /*0030*/ 	.short	0x0000
        /*0032*/ 	.short	0x0000
        /*0034*/ 	.byte	0x00, 0xf4, 0x21, 0x00


	//----- nvinfo : EIATTR_SPARSE_MMA_MASK
	.align		4
.L_15:
        /*0038*/ 	.byte	0x03, 0x50
        /*003a*/ 	.short	0x0000


	//----- nvinfo : EIATTR_MAXREG_COUNT
	.align		4
        /*003c*/ 	.byte	0x03, 0x1b
        /*003e*/ 	.short	0x00ff


	//----- nvinfo : EIATTR_EXIT_INSTR_OFFSETS
	.align		4
        /*0040*/ 	.byte	0x04, 0x1c
        /*0042*/ 	.short	(.L_17 - .L_16)


	//   ....[0]....
.L_16:
        /*0044*/ 	.word	0x00000120


	//   ....[1]....
        /*0048*/ 	.word	0x00000140


	//----- nvinfo : EIATTR_REQNTID
	.align		4
.L_17:
        /*004c*/ 	.byte	0x04, 0x10
        /*004e*/ 	.short	(.L_19 - .L_18)
.L_18:
        /*0050*/ 	.word	0x00000080
        /*0054*/ 	.word	0x00000001
        /*0058*/ 	.word	0x00000001


	//----- nvinfo : EIATTR_CBANK_PARAM_SIZE
	.align		4
.L_19:
        /*005c*/ 	.byte	0x03, 0x19
        /*005e*/ 	.short	0x0014


	//----- nvinfo : EIATTR_PARAM_CBANK
	.align		4
        /*0060*/ 	.byte	0x04, 0x0a
        /*0062*/ 	.short	(.L_21 - .L_20)
	.align		4
.L_20:
        /*0064*/ 	.word	index@(.nv.constant0.triton_poi_fused_add_mul_0)
        /*0068*/ 	.short	0x0210
        /*006a*/ 	.short	0x0014


	//----- nvinfo : EIATTR_SW_WAR
	.align		4
.L_21:
        /*006c*/ 	.byte	0x04, 0x36
        /*006e*/ 	.short	(.L_23 - .L_22)
.L_22:
        /*0070*/ 	.word	0x00000008
.L_23:


//--------------------- .nv.callgraph             --------------------------
	.section	.nv.callgraph,"",@"SHT_CUDA_CALLGRAPH"
	.align	4
	.sectionentsize	8
	.align		4
        /*0000*/ 	.word	0x00000000
	.align		4
        /*0004*/ 	.word	0xffffffff
	.align		4
        /*0008*/ 	.word	0x00000000
	.align		4
        /*000c*/ 	.word	0xfffffffe
	.align		4
        /*0010*/ 	.word	0x00000000
	.align		4
        /*0014*/ 	.word	0xfffffffd
	.align		4
        /*0018*/ 	.word	0x00000000
	.align		4
        /*001c*/ 	.word	0xfffffffc


//--------------------- .text.triton_poi_fused_add_mul_0 --------------------------
	.section	.text.triton_poi_fused_add_mul_0,"ax",@progbits
	.align	128
        .global         triton_poi_fused_add_mul_0
        .type           triton_poi_fused_add_mul_0,@function
        .size           triton_poi_fused_add_mul_0,(.L_x_1 - triton_poi_fused_add_mul_0)
        .other          triton_poi_fused_add_mul_0,@"STO_CUDA_ENTRY STV_DEFAULT"
triton_poi_fused_add_mul_0:
.text.triton_poi_fused_add_mul_0:
[----:B------:R-:W0:Y:S02]  /*0000*/  LDC R1, c[0x0][0x28] ;  /* 0x00000a00ff017b82 */ /* 0x000e240000000800 */
[----:B------:R-:W1:Y:S01]  /*0010*/  S2R R0, SR_TID.X ;  /* 0x0000000000007919 */ /* 0x000e620000002100 */
[----:B------:R-:W2:Y:S01]  /*0020*/  LDC.64 R2, c[0x0][0x218] ;  /* 0x00008600ff027b82 */ /* 0x000ea20000000a00 */
[----:B------:R-:W-:Y:S01]  /*0030*/  CS2R R8, SRZ ;  /* 0x0000000000087805 */ /* 0x000fe2000001ff00 */
[----:B------:R-:W-:Y:S01]  /*0040*/  ULDC.64 UR4, c[0x0][0x208] ;  /* 0x0000820000047ab9 */ /* 0x000fe20000000a00 */
[----:B------:R-:W3:Y:S05]  /*0050*/  S2R R7, SR_CTAID.X ;  /* 0x0000000000077919 */ /* 0x000eea0000002500 */
[----:B------:R-:W4:Y:S01]  /*0060*/  LDC.64 R4, c[0x0][0x210] ;  /* 0x00008400ff047b82 */ /* 0x000f220000000a00 */
[----:B-1----:R-:W-:-:S04]  /*0070*/  SHF.L.U32 R0, R0, 0x1, RZ ;  /* 0x0000000100007819 */ /* 0x002fc800000006ff */
[----:B------:R-:W-:-:S04]  /*0080*/  LOP3.LUT R0, R0, 0xfe, RZ, 0xc0, !PT ;  /* 0x000000fe00007812 */ /* 0x000fc800078ec0ff */
[----:B---3--:R-:W-:-:S04]  /*0090*/  LEA R7, R7, R0, 0x8 ;  /* 0x0000000007077211 */ /* 0x008fc800078e40ff */
[C---:B------:R-:W-:Y:S01]  /*00a0*/  ISETP.GE.AND P0, PT, R7.reuse, 0x100, PT ;  /* 0x000001000700780c */ /* 0x040fe20003f06270 */
[----:B--2---:R-:W-:-:S04]  /*00b0*/  IMAD.WIDE R2, R7, 0x4, R2 ;  /* 0x0000000407027825 */ /* 0x004fc800078e0202 */
[----:B----4-:R-:W-:Y:S01]  /*00c0*/  IMAD.WIDE R4, R7, 0x4, R4 ;  /* 0x0000000407047825 */ /* 0x010fe200078e0204 */
[----:B------:R-:W-:-:S07]  /*00d0*/  CS2R R6, SRZ ;  /* 0x0000000000067805 */ /* 0x000fce000001ff00 */
[----:B------:R-:W2:Y:S04]  /*00e0*/  @!P0 LDG.E.64 R6, desc[UR4][R2.64] ;  /* 0x0000000402068981 */ /* 0x000ea8000c1e1b00 */
[----:B------:R-:W2:Y:S02]  /*00f0*/  @!P0 LDG.E.64 R8, desc[UR4][R4.64] ;  /* 0x0000000404088981 */ /* 0x000ea4000c1e1b00 */
[----:B--2---:R-:W-:Y:S01]  /*0100*/  FFMA R6, R8, 0.050000000745058059692, R6 ;  /* 0x3d4ccccd08067823 */ /* 0x004fe20000000006 */
[----:B------:R-:W-:Y:S01]  /*0110*/  FFMA R7, R9, 0.050000000745058059692, R7 ;  /* 0x3d4ccccd09077823 */ /* 0x000fe20000000007 */
[----:B------:R-:W-:Y:S06]  /*0120*/  @P0 EXIT ;  /* 0x000000000000094d */ /* 0x000fec0003800000 */
[----:B------:R-:W-:Y:S01]  /*0130*/  STG.E.64 desc[UR4][R4.64], R6 ;  /* 0x0000000604007986 */ /* 0x000fe2000c101b04 */
[----:B------:R-:W-:Y:S05]  /*0140*/  EXIT ;  /* 0x000000000000794d */ /* 0x000fea0003800000 */
.L_x_0:
[----:B------:R-:W-:-:S00]  /*0150*/  BRA `(.L_x_0) ;  /* 0xfffffffc00fc7947 */ /* 0x000fc0000383ffff */
[----:B------:R-:W-:-:S00]  /*0160*/  NOP ;  /* 0x0000000000007918 */ /* 0x000fc00000000000 */
        /* <DEDUP_REMOVED lines=9> */
.L_x_1:


//--------------------- .nv.constant0.triton_poi_fused_add_mul_0 --------------------------
	.section	.nv.constant0.triton_poi_fused_add_mul_0,"a",@progbits
	.sectionflags	@""
	.align	4
.nv.constant0.triton_poi_fused_add_mul_0:
	.zero		548
